//
// Generated by NVIDIA NVVM Compiler
//
// Compiler Build ID: CL-36424714
// Cuda compilation tools, release 13.0, V13.0.88
// Based on NVVM 20.0.0
//

.version 9.0
.target sm_100
.address_size 64

	// .globl	Forward
// _ZZ7ForwardE8thisNode has been demoted

.visible .entry Forward(
	.param .u64 .ptr .align 1 Forward_param_0,
	.param .u64 .ptr .align 1 Forward_param_1,
	.param .u64 .ptr .align 1 Forward_param_2
)
{
	.reg .pred 	%p<4>;
	.reg .b32 	%r<23>;
	.reg .b32 	%f<10>;
	.reg .b64 	%rd<13>;
	// demoted variable
	.shared .align 4 .f32 _ZZ7ForwardE8thisNode;
	ld.param.u64 	%rd1, [Forward_param_0];
	ld.param.u64 	%rd2, [Forward_param_1];
	ld.param.u64 	%rd3, [Forward_param_2];
	cvta.to.global.u64 	%rd4, %rd2;
	cvta.to.global.u64 	%rd5, %rd3;
	mov.u32 	%r2, %ctaid.x;
	mov.u32 	%r3, %ctaid.y;
	mov.u32 	%r4, %ctaid.z;
	mov.u32 	%r5, %nctaid.x;
	mov.u32 	%r6, %nctaid.y;
	mad.lo.s32 	%r7, %r4, %r5, %r3;
	mad.lo.s32 	%r1, %r7, %r6, %r2;
	mov.u32 	%r8, %tid.x;
	mov.u32 	%r9, %tid.y;
	mov.u32 	%r10, %tid.z;
	mov.u32 	%r11, %ntid.x;
	mov.u32 	%r12, %ntid.y;
	mad.lo.s32 	%r13, %r10, %r11, %r9;
	mad.lo.s32 	%r14, %r13, %r12, %r8;
	mul.lo.s32 	%r15, %r11, %r12;
	mov.u32 	%r16, %ntid.z;
	mul.lo.s32 	%r17, %r15, %r16;
	mad.lo.s32 	%r18, %r17, %r1, %r14;
	mul.wide.u32 	%rd6, %r14, 4;
	add.s64 	%rd7, %rd5, %rd6;
	ld.global.f32 	%f3, [%rd7];
	mul.wide.s32 	%rd8, %r18, 4;
	add.s64 	%rd9, %rd4, %rd8;
	ld.global.f32 	%f4, [%rd9];
	mul.f32 	%f5, %f3, %f4;
	atom.shared.add.f32 	%f6, [_ZZ7ForwardE8thisNode], %f5;
	bar.sync 	0;
	add.s32 	%r19, %r8, %r9;
	or.b32  	%r20, %r19, %r10;
	setp.ne.s32 	%p1, %r20, 0;
	@%p1 bra 	$L__BB0_6;
	ld.shared.f32 	%f9, [_ZZ7ForwardE8thisNode];
	setp.leu.f32 	%p2, %f9, 0f3F800000;
	@%p2 bra 	$L__BB0_3;
	mov.b32 	%r22, 1065353216;
	st.shared.u32 	[_ZZ7ForwardE8thisNode], %r22;
	mov.f32 	%f9, 0f3F800000;
	bra.uni 	$L__BB0_5;
$L__BB0_3:
	setp.geu.f32 	%p3, %f9, 0f00000000;
	@%p3 bra 	$L__BB0_5;
	mov.b32 	%r21, 0;
	st.shared.u32 	[_ZZ7ForwardE8thisNode], %r21;
	mov.f32 	%f9, 0f00000000;
$L__BB0_5:
	cvta.to.global.u64 	%rd10, %rd1;
	mul.wide.u32 	%rd11, %r1, 4;
	add.s64 	%rd12, %rd10, %rd11;
	st.global.f32 	[%rd12], %f9;
$L__BB0_6:
	ret;

}


// ===== COMPILED SASS (sm_100) =====

	.target	sm_100

	.elftype	@"ET_EXEC"


//--------------------- .note.nv.tkinfo           --------------------------
	.section	.note.nv.tkinfo,"",@"SHT_NOTE"
	.sectionflags	@"SHF_NOTE_NV_TKINFO"
	.tkinfo
        /*0018*/ 	.word	0x00000002
        /*0030*/ 	.string	""
        /*0030*/ 	.string	"ptxas"
        /*0030*/ 	.string	"Cuda compilation tools, release 13.0, V13.0.88"
        /*0030*/ 	.string	"Build cuda_13.0.r13.0/compiler.36424714_0"
        /*0030*/ 	.string	"-arch sm_100 -m 64 "



//--------------------- .note.nv.cuinfo           --------------------------
	.section	.note.nv.cuinfo,"",@"SHT_NOTE"
	.sectionflags	@"SHF_NOTE_NV_CUINFO"
        /*0018*/ 	.short	0x0002
        /*001a*/ 	.short	0x0064
        /*001c*/ 	.short	0x0082
	.zero		2


//--------------------- .nv.info                  --------------------------
	.section	.nv.info,"",@"SHT_CUDA_INFO"
	.align	4


	//----- nvinfo : EIATTR_REGCOUNT
	.align		4
        /*0000*/ 	.byte	0x04, 0x2f
        /*0002*/ 	.short	(.L_1 - .L_0)
	.align		4
.L_0:
        /*0004*/ 	.word	index@(Forward)
        /*0008*/ 	.word	0x00000010


	//----- nvinfo : EIATTR_FRAME_SIZE
	.align		4
.L_1:
        /*000c*/ 	.byte	0x04, 0x11
        /*000e*/ 	.short	(.L_3 - .L_2)
	.align		4
.L_2:
        /*0010*/ 	.word	index@(Forward)
        /*0014*/ 	.word	0x00000000


	//----- nvinfo : EIATTR_MIN_STACK_SIZE
	.align		4
.L_3:
        /*0018*/ 	.byte	0x04, 0x12
        /*001a*/ 	.short	(.L_5 - .L_4)
	.align		4
.L_4:
        /*001c*/ 	.word	index@(Forward)
        /*0020*/ 	.word	0x00000000
.L_5:


//--------------------- .nv.compat                --------------------------
	.section	.nv.compat,"",@"SHT_CUDA_COMPAT_INFO"
	.align	4
        /*0000*/ 	.byte	0x02, 0x09, 0x00, 0x00, 0x02, 0x02, 0x01, 0x00, 0x02, 0x05, 0x05, 0x00, 0x03, 0x07, 0x01, 0x01
        /*0010*/ 	.byte	0x02, 0x03, 0x00, 0x00, 0x02, 0x06, 0x01, 0x00, 0x04, 0x0b, 0x08, 0x00, 0x01, 0x00, 0x00, 0x00
        /*0020*/ 	.byte	0x00, 0x00, 0x00, 0x00


//--------------------- .nv.info.Forward          --------------------------
	.section	.nv.info.Forward,"",@"SHT_CUDA_INFO"
	.sectionflags	@""
	.align	4


	//----- nvinfo : EIATTR_CUDA_API_VERSION
	.align		4
        /*0000*/ 	.byte	0x04, 0x37
        /*0002*/ 	.short	(.L_7 - .L_6)
.L_6:
        /*0004*/ 	.word	0x00000082


	//----- nvinfo : EIATTR_KPARAM_INFO
	.align		4
.L_7:
        /*0008*/ 	.byte	0x04, 0x17
        /*000a*/ 	.short	(.L_9 - .L_8)
.L_8:
        /*000c*/ 	.word	0x00000000
        /*0010*/ 	.short	0x0002
        /*0012*/ 	.short	0x0010
        /*0014*/ 	.byte	0x00, 0xf5, 0x21, 0x00


	//----- nvinfo : EIATTR_KPARAM_INFO
	.align		4
.L_9:
        /*0018*/ 	.byte	0x04, 0x17
        /*001a*/ 	.short	(.L_11 - .L_10)
.L_10:
        /*001c*/ 	.word	0x00000000
        /*0020*/ 	.short	0x0001
        /*0022*/ 	.short	0x0008
        /*0024*/ 	.byte	0x00, 0xf5, 0x21, 0x00


	//----- nvinfo : EIATTR_KPARAM_INFO
	.align		4
.L_11:
        /*0028*/ 	.byte	0x04, 0x17
        /*002a*/ 	.short	(.L_13 - .L_12)
.L_12:
        /*002c*/ 	.word	0x00000000
        /*0030*/ 	.short	0x0000
        /*0032*/ 	.short	0x0000
        /*0034*/ 	.byte	0x00, 0xf5, 0x21, 0x00


	//----- nvinfo : EIATTR_SPARSE_MMA_MASK
	.align		4
.L_13:
        /*0038*/ 	.byte	0x03, 0x50
        /*003a*/ 	.short	0x0000


	//----- nvinfo : EIATTR_MAXREG_COUNT
	.align		4
        /*003c*/ 	.byte	0x03, 0x1b
        /*003e*/ 	.short	0x00ff


	//----- nvinfo : EIATTR_NUM_BARRIERS
	.align		4
        /*0040*/ 	.byte	0x02, 0x4c
        /*0042*/ 	.byte	0x01
	.zero		1


	//----- nvinfo : EIATTR_MERCURY_ISA_VERSION
	.align		4
        /*0044*/ 	.byte	0x03, 0x5f
        /*0046*/ 	.short	0x0101


	//----- nvinfo : EIATTR_VRC_CTA_INIT_COUNT
	.align		4
        /*0048*/ 	.byte	0x02, 0x4a
	.zero		1
	.zero		1


	//----- nvinfo : EIATTR_EXIT_INSTR_OFFSETS
	.align		4
        /*004c*/ 	.byte	0x04, 0x1c
        /*004e*/ 	.short	(.L_15 - .L_14)


	//   ....[0]....
.L_14:
        /*0050*/ 	.word	0x00000280


	//   ....[1]....
        /*0054*/ 	.word	0x00000350


	//----- nvinfo : EIATTR_CRS_STACK_SIZE
	.align		4
.L_15:
        /*0058*/ 	.byte	0x04, 0x1e
        /*005a*/ 	.short	(.L_17 - .L_16)
.L_16:
        /*005c*/ 	.word	0x00000000


	//----- nvinfo : EIATTR_CBANK_PARAM_SIZE
	.align		4
.L_17:
        /*0060*/ 	.byte	0x03, 0x19
        /*0062*/ 	.short	0x0018


	//----- nvinfo : EIATTR_PARAM_CBANK
	.align		4
        /*0064*/ 	.byte	0x04, 0x0a
        /*0066*/ 	.short	(.L_19 - .L_18)
	.align		4
.L_18:
        /*0068*/ 	.word	index@(.nv.constant0.Forward)
        /*006c*/ 	.short	0x0380
        /*006e*/ 	.short	0x0018


	//----- nvinfo : EIATTR_SW_WAR
	.align		4
.L_19:
        /*0070*/ 	.byte	0x04, 0x36
        /*0072*/ 	.short	(.L_21 - .L_20)
.L_20:
        /*0074*/ 	.word	0x00000008
.L_21:


//--------------------- .nv.callgraph             --------------------------
	.section	.nv.callgraph,"",@"SHT_CUDA_CALLGRAPH"
	.align	4
	.sectionentsize	8
	.align		4
        /*0000*/ 	.word	0x00000000
	.align		4
        /*0004*/ 	.word	0xffffffff
	.align		4
        /*0008*/ 	.word	0x00000000
	.align		4
        /*000c*/ 	.word	0xfffffffe
	.align		4
        /*0010*/ 	.word	0x00000000
	.align		4
        /*0014*/ 	.word	0xfffffffd
	.align		4
        /*0018*/ 	.word	0x00000000
	.align		4
        /*001c*/ 	.word	0xfffffffc


//--------------------- .text.Forward             --------------------------
	.section	.text.Forward,"ax",@progbits
	.align	128
        .global         Forward
        .type           Forward,@function
        .size           Forward,(.L_x_4 - Forward)
        .other          Forward,@"STO_CUDA_ENTRY STV_DEFAULT"
Forward:
.text.Forward:
[----:B------:R-:W-:Y:S01]  /*0000*/  LDC R1, c[0x0][0x37c] ;  /* 0x0000df00ff017b82 */ /* 0x000fe20000000800 */
[----:B------:R-:W0:Y:S07]  /*0010*/  S2R R0, SR_CTAID.Z ;  /* 0x0000000000007919 */ /* 0x000e2e0000002700 */
[----:B------:R-:W0:Y:S01]  /*0020*/  S2UR UR9, SR_CTAID.Y ;  /* 0x00000000000979c3 */ /* 0x000e220000002600 */
[----:B------:R-:W1:Y:S01]  /*0030*/  LDCU.64 UR6, c[0x0][0x358] ;  /* 0x00006b00ff0677ac */ /* 0x000e620008000a00 */
[----:B------:R-:W2:Y:S01]  /*0040*/  S2R R8, SR_TID.Y ;  /* 0x0000000000087919 */ /* 0x000ea20000002200 */
[----:B------:R-:W2:Y:S05]  /*0050*/  S2R R13, SR_TID.Z ;  /* 0x00000000000d7919 */ /* 0x000eaa0000002300 */
[----:B------:R-:W0:Y:S01]  /*0060*/  LDC R7, c[0x0][0x370] ;  /* 0x0000dc00ff077b82 */ /* 0x000e220000000800 */
[----:B------:R-:W3:Y:S07]  /*0070*/  S2R R11, SR_TID.X ;  /* 0x00000000000b7919 */ /* 0x000eee0000002100 */
[----:B------:R-:W4:Y:S01]  /*0080*/  LDC R9, c[0x0][0x374] ;  /* 0x0000dd00ff097b82 */ /* 0x000f220000000800 */
[----:B------:R-:W5:Y:S01]  /*0090*/  LDCU UR10, c[0x0][0x360] ;  /* 0x00006c00ff0a77ac */ /* 0x000f620008000800 */
[----:B------:R-:W5:Y:S06]  /*00a0*/  LDCU UR11, c[0x0][0x364] ;  /* 0x00006c80ff0b77ac */ /* 0x000f6c0008000800 */
[----:B------:R-:W4:Y:S01]  /*00b0*/  S2UR UR8, SR_CTAID.X ;  /* 0x00000000000879c3 */ /* 0x000f220000002500 */
[----:B------:R-:W1:Y:S07]  /*00c0*/  LDCU UR5, c[0x0][0x368] ;  /* 0x00006d00ff0577ac */ /* 0x000e6e0008000800 */
[----:B------:R-:W4:Y:S01]  /*00d0*/  LDC.64 R2, c[0x0][0x390] ;  /* 0x0000e400ff027b82 */ /* 0x000f220000000a00 */
[----:B0-----:R-:W-:Y:S01]  /*00e0*/  IMAD R0, R0, R7, UR9 ;  /* 0x0000000900007e24 */ /* 0x001fe2000f8e0207 */
[----:B-----5:R-:W-:-:S06]  /*00f0*/  UIMAD UR4, UR10, UR11, URZ ;  /* 0x0000000b0a0472a4 */ /* 0x020fcc000f8e02ff */
[----:B------:R-:W0:Y:S01]  /*0100*/  LDC.64 R4, c[0x0][0x388] ;  /* 0x0000e200ff047b82 */ /* 0x000e220000000a00 */
[----:B--2---:R-:W-:Y:S01]  /*0110*/  IMAD R6, R13, UR10, R8 ;  /* 0x0000000a0d067c24 */ /* 0x004fe2000f8e0208 */
[----:B-1----:R-:W-:-:S03]  /*0120*/  UIMAD UR4, UR4, UR5, URZ ;  /* 0x00000005040472a4 */ /* 0x002fc6000f8e02ff */
[----:B---3--:R-:W-:Y:S02]  /*0130*/  IMAD R6, R6, UR11, R11 ;  /* 0x0000000b06067c24 */ /* 0x008fe4000f8e020b */
[----:B----4-:R-:W-:-:S04]  /*0140*/  IMAD R7, R0, R9, UR8 ;  /* 0x0000000800077e24 */ /* 0x010fc8000f8e0209 */
[----:B------:R-:W-:Y:S02]  /*0150*/  IMAD R9, R7, UR4, R6 ;  /* 0x0000000407097c24 */ /* 0x000fe4000f8e0206 */
[----:B------:R-:W-:-:S06]  /*0160*/  IMAD.WIDE.U32 R2, R6, 0x4, R2 ;  /* 0x0000000406027825 */ /* 0x000fcc00078e0002 */
[----:B------:R-:W2:Y:S01]  /*0170*/  LDG.E R2, desc[UR6][R2.64] ;  /* 0x0000000602027981 */ /* 0x000ea2000c1e1900 */
[----:B0-----:R-:W-:-:S06]  /*0180*/  IMAD.WIDE R4, R9, 0x4, R4 ;  /* 0x0000000409047825 */ /* 0x001fcc00078e0204 */
[----:B------:R-:W2:Y:S01]  /*0190*/  LDG.E R5, desc[UR6][R4.64] ;  /* 0x0000000604057981 */ /* 0x000ea2000c1e1900 */
[----:B------:R-:W0:Y:S01]  /*01a0*/  S2UR UR5, SR_CgaCtaId ;  /* 0x00000000000579c3 */ /* 0x000e220000008800 */
[----:B------:R-:W-:Y:S01]  /*01b0*/  BSSY.RECONVERGENT B0, `(.L_x_0) ;  /* 0x0000009000007945 */ /* 0x000fe20003800200 */
[----:B------:R-:W-:Y:S02]  /*01c0*/  UMOV UR4, 0x400 ;  /* 0x0000040000047882 */ /* 0x000fe40000000000 */
[----:B0-----:R-:W-:Y:S01]  /*01d0*/  ULEA UR4, UR5, UR4, 0x18 ;  /* 0x0000000405047291 */ /* 0x001fe2000f8ec0ff */
[----:B--2---:R-:W-:-:S11]  /*01e0*/  FMUL R9, R2, R5 ;  /* 0x0000000502097220 */ /* 0x004fd60000400000 */
.L_x_1:
[----:B------:R-:W0:Y:S01]  /*01f0*/  LDS R2, [UR4] ;  /* 0x00000004ff027984 */ /* 0x000e220008000800 */
[----:B------:R-:W-:Y:S01]  /*0200*/  MOV R0, UR4 ;  /* 0x0000000400007c02 */ /* 0x000fe20008000f00 */
[----:B0-----:R-:W-:-:S05]  /*0210*/  FADD R3, R9, R2 ;  /* 0x0000000209037221 */ /* 0x001fca0000000000 */
[----:B------:R-:W0:Y:S02]  /*0220*/  ATOMS.CAST.SPIN P0, [R0], R2, R3 ;  /* 0x000000020000758d */ /* 0x000e240001800003 */
[----:B0-----:R-:W-:Y:S05]  /*0230*/  @!P0 BRA `(.L_x_1) ;  /* 0xfffffffc00ec8947 */ /* 0x001fea000383ffff */
[----:B------:R-:W-:Y:S05]  /*0240*/  BSYNC.RECONVERGENT B0 ;  /* 0x0000000000007941 */ /* 0x000fea0003800200 */
.L_x_0:
[----:B------:R-:W-:Y:S01]  /*0250*/  BAR.SYNC.DEFER_BLOCKING 0x0 ;  /* 0x0000000000007b1d */ /* 0x000fe20000010000 */
[----:B------:R-:W-:-:S04]  /*0260*/  IADD3 R0, PT, PT, R11, R8, RZ ;  /* 0x000000080b007210 */ /* 0x000fc80007ffe0ff */
[----:B------:R-:W-:-:S13]  /*0270*/  LOP3.LUT P0, RZ, R0, R13, RZ, 0xfc, !PT ;  /* 0x0000000d00ff7212 */ /* 0x000fda000780fcff */
[----:B------:R-:W-:Y:S05]  /*0280*/  @P0 EXIT ;  /* 0x000000000000094d */ /* 0x000fea0003800000 */
[----:B------:R-:W0:Y:S01]  /*0290*/  LDS R5, [UR4] ;  /* 0x00000004ff057984 */ /* 0x000e220008000800 */
[----:B------:R-:W1:Y:S02]  /*02a0*/  LDC.64 R2, c[0x0][0x380] ;  /* 0x0000e000ff027b82 */ /* 0x000e640000000a00 */
[----:B-1----:R-:W-:Y:S01]  /*02b0*/  IMAD.WIDE.U32 R2, R7, 0x4, R2 ;  /* 0x0000000407027825 */ /* 0x002fe200078e0002 */
[----:B0-----:R-:W-:-:S13]  /*02c0*/  FSETP.GT.AND P0, PT, R5, 1, PT ;  /* 0x3f8000000500780b */ /* 0x001fda0003f04000 */
[----:B------:R-:W-:Y:S02]  /*02d0*/  @P0 MOV R0, 0x3f800000 ;  /* 0x3f80000000000802 */ /* 0x000fe40000000f00 */
[----:B------:R-:W-:-:S03]  /*02e0*/  @P0 MOV R5, 0x3f800000 ;  /* 0x3f80000000050802 */ /* 0x000fc60000000f00 */
[----:B------:R0:W-:Y:S01]  /*02f0*/  @P0 STS [UR4], R0 ;  /* 0x00000000ff000988 */ /* 0x0001e20008000804 */
[----:B------:R-:W-:Y:S05]  /*0300*/  @P0 BRA `(.L_x_2) ;  /* 0x00000000000c0947 */ /* 0x000fea0003800000 */
[----:B------:R-:W-:-:S13]  /*0310*/  FSETP.GEU.AND P0, PT, R5, RZ, PT ;  /* 0x000000ff0500720b */ /* 0x000fda0003f0e000 */
[----:B------:R-:W-:Y:S01]  /*0320*/  @!P0 STS [UR4], RZ ;  /* 0x000000ffff008988 */ /* 0x000fe20008000804 */
[----:B------:R-:W-:-:S07]  /*0330*/  @!P0 MOV R5, RZ ;  /* 0x000000ff00058202 */ /* 0x000fce0000000f00 */
.L_x_2:
[----:B------:R-:W-:Y:S01]  /*0340*/  STG.E desc[UR6][R2.64], R5 ;  /* 0x0000000502007986 */ /* 0x000fe2000c101906 */
[----:B------:R-:W-:Y:S05]  /*0350*/  EXIT ;  /* 0x000000000000794d */ /* 0x000fea0003800000 */
.L_x_3:
[----:B------:R-:W-:-:S00]  /*0360*/  BRA `(.L_x_3) ;  /* 0xfffffffc00fc7947 */ /* 0x000fc0000383ffff */
[----:B------:R-:W-:-:S00]  /*0370*/  NOP ;  /* 0x0000000000007918 */ /* 0x000fc00000000000 */
        /* <DEDUP_REMOVED lines=8> */
.L_x_4:


//--------------------- .nv.shared.Forward        --------------------------
	.section	.nv.shared.Forward,"aw",@nobits
	.sectionflags	@""
	.align	4
.nv.shared.Forward:
	.zero		1028


//--------------------- .nv.shared.reserved.0     --------------------------
	.section	.nv.shared.reserved.0,"aw",@nobits
	.weak		__nv_reservedSMEM_offset_0_alias
	.size		__nv_reservedSMEM_offset_0_alias, 0, 64
	.other		__nv_reservedSMEM_offset_0_alias,@"STO_CUDA_RESERVED_SHARED STV_DEFAULT"
__nv_reservedSMEM_offset_0_alias:
	.zero		0
	.zero		64


//--------------------- .nv.constant0.Forward     --------------------------
	.section	.nv.constant0.Forward,"a",@progbits
	.sectionflags	@""
	.align	4
.nv.constant0.Forward:
	.zero		920


//--------------------- SYMBOLS --------------------------

	.type		.nv.reservedSmem.offset0,@object
	.size		.nv.reservedSmem.offset0,0x4
	.type		.nv.reservedSmem.cap,@object
	.size		.nv.reservedSmem.cap,0x4
